//
// Generated by NVIDIA NVVM Compiler
//
// Compiler Build ID: CL-36424714
// Cuda compilation tools, release 13.0, V13.0.88
// Based on NVVM 20.0.0
//

.version 9.0
.target sm_100
.address_size 64

	// .globl	_Z11matMulTiledPKfS0_Pfii
.extern .shared .align 16 .b8 shared[];

.visible .entry _Z11matMulTiledPKfS0_Pfii(
	.param .u64 .ptr .align 1 _Z11matMulTiledPKfS0_Pfii_param_0,
	.param .u64 .ptr .align 1 _Z11matMulTiledPKfS0_Pfii_param_1,
	.param .u64 .ptr .align 1 _Z11matMulTiledPKfS0_Pfii_param_2,
	.param .u32 _Z11matMulTiledPKfS0_Pfii_param_3,
	.param .u32 _Z11matMulTiledPKfS0_Pfii_param_4
)
{
	.reg .pred 	%p<14>;
	.reg .b32 	%r<104>;
	.reg .b32 	%f<79>;
	.reg .b64 	%rd<14>;

	ld.param.u64 	%rd3, [_Z11matMulTiledPKfS0_Pfii_param_0];
	ld.param.u64 	%rd4, [_Z11matMulTiledPKfS0_Pfii_param_1];
	ld.param.u32 	%r33, [_Z11matMulTiledPKfS0_Pfii_param_3];
	ld.param.u32 	%r34, [_Z11matMulTiledPKfS0_Pfii_param_4];
	mov.u32 	%r35, %ctaid.y;
	mov.u32 	%r1, %tid.y;
	mad.lo.s32 	%r2, %r34, %r35, %r1;
	mov.u32 	%r36, %ctaid.x;
	mov.u32 	%r3, %tid.x;
	mad.lo.s32 	%r4, %r34, %r36, %r3;
	add.s32 	%r37, %r33, %r34;
	add.s32 	%r38, %r37, -1;
	div.s32 	%r5, %r38, %r34;
	setp.lt.s32 	%p1, %r5, 1;
	mov.f32 	%f77, 0f00000000;
	@%p1 bra 	$L__BB0_19;
	mul.lo.s32 	%r40, %r34, %r34;
	shl.b32 	%r41, %r40, 2;
	mov.u32 	%r42, shared;
	add.s32 	%r6, %r42, %r41;
	mul.lo.s32 	%r7, %r34, %r1;
	mul.lo.s32 	%r8, %r2, %r33;
	and.b32  	%r9, %r34, 7;
	and.b32  	%r10, %r34, 3;
	and.b32  	%r11, %r34, 2147483640;
	and.b32  	%r12, %r34, 1;
	neg.s32 	%r13, %r11;
	shl.b32 	%r43, %r3, 2;
	add.s32 	%r44, %r41, %r43;
	add.s32 	%r14, %r42, %r44;
	shl.b32 	%r15, %r34, 5;
	shl.b32 	%r16, %r34, 2;
	cvta.to.global.u64 	%rd1, %rd3;
	cvta.to.global.u64 	%rd2, %rd4;
	mov.f32 	%f77, 0f00000000;
	mov.b32 	%r97, 0;
$L__BB0_2:
	mul.lo.s32 	%r45, %r97, %r34;
	add.s32 	%r46, %r45, %r3;
	add.s32 	%r19, %r45, %r1;
	max.s32 	%r47, %r2, %r46;
	setp.ge.s32 	%p2, %r47, %r33;
	mov.f32 	%f68, 0f00000000;
	@%p2 bra 	$L__BB0_4;
	add.s32 	%r48, %r46, %r8;
	mul.wide.s32 	%rd6, %r48, 4;
	add.s64 	%rd7, %rd1, %rd6;
	ld.global.f32 	%f68, [%rd7];
$L__BB0_4:
	add.s32 	%r49, %r7, %r3;
	shl.b32 	%r50, %r49, 2;
	add.s32 	%r52, %r42, %r50;
	st.shared.f32 	[%r52], %f68;
	max.s32 	%r53, %r4, %r19;
	setp.ge.s32 	%p3, %r53, %r33;
	mov.f32 	%f69, 0f00000000;
	@%p3 bra 	$L__BB0_6;
	mad.lo.s32 	%r54, %r19, %r33, %r4;
	mul.wide.s32 	%rd8, %r54, 4;
	add.s64 	%rd9, %rd2, %rd8;
	ld.global.f32 	%f69, [%rd9];
$L__BB0_6:
	setp.lt.s32 	%p4, %r34, 1;
	add.s32 	%r57, %r6, %r50;
	st.shared.f32 	[%r57], %f69;
	bar.sync 	0;
	@%p4 bra 	$L__BB0_18;
	setp.lt.u32 	%p5, %r34, 8;
	mov.b32 	%r102, 0;
	@%p5 bra 	$L__BB0_10;
	shl.b32 	%r59, %r7, 2;
	add.s32 	%r61, %r59, %r42;
	add.s32 	%r98, %r61, 16;
	mov.u32 	%r99, %r14;
	mov.u32 	%r100, %r13;
$L__BB0_9:
	.pragma "nounroll";
	ld.shared.f32 	%f24, [%r98+-16];
	ld.shared.f32 	%f25, [%r99];
	fma.rn.f32 	%f26, %f24, %f25, %f77;
	ld.shared.f32 	%f27, [%r98+-12];
	add.s32 	%r62, %r99, %r16;
	ld.shared.f32 	%f28, [%r62];
	fma.rn.f32 	%f29, %f27, %f28, %f26;
	ld.shared.f32 	%f30, [%r98+-8];
	add.s32 	%r63, %r62, %r16;
	ld.shared.f32 	%f31, [%r63];
	fma.rn.f32 	%f32, %f30, %f31, %f29;
	ld.shared.f32 	%f33, [%r98+-4];
	add.s32 	%r64, %r63, %r16;
	ld.shared.f32 	%f34, [%r64];
	fma.rn.f32 	%f35, %f33, %f34, %f32;
	ld.shared.f32 	%f36, [%r98];
	add.s32 	%r65, %r64, %r16;
	ld.shared.f32 	%f37, [%r65];
	fma.rn.f32 	%f38, %f36, %f37, %f35;
	ld.shared.f32 	%f39, [%r98+4];
	add.s32 	%r66, %r65, %r16;
	ld.shared.f32 	%f40, [%r66];
	fma.rn.f32 	%f41, %f39, %f40, %f38;
	ld.shared.f32 	%f42, [%r98+8];
	add.s32 	%r67, %r66, %r16;
	ld.shared.f32 	%f43, [%r67];
	fma.rn.f32 	%f44, %f42, %f43, %f41;
	ld.shared.f32 	%f45, [%r98+12];
	add.s32 	%r68, %r67, %r16;
	ld.shared.f32 	%f46, [%r68];
	fma.rn.f32 	%f77, %f45, %f46, %f44;
	add.s32 	%r100, %r100, 8;
	add.s32 	%r99, %r99, %r15;
	add.s32 	%r98, %r98, 32;
	setp.ne.s32 	%p6, %r100, 0;
	mov.u32 	%r102, %r11;
	@%p6 bra 	$L__BB0_9;
$L__BB0_10:
	setp.eq.s32 	%p7, %r9, 0;
	@%p7 bra 	$L__BB0_18;
	add.s32 	%r69, %r9, -1;
	setp.lt.u32 	%p8, %r69, 3;
	@%p8 bra 	$L__BB0_13;
	add.s32 	%r70, %r102, %r7;
	shl.b32 	%r71, %r70, 2;
	add.s32 	%r73, %r42, %r71;
	ld.shared.f32 	%f48, [%r73];
	mad.lo.s32 	%r74, %r102, %r34, %r3;
	shl.b32 	%r75, %r74, 2;
	add.s32 	%r76, %r6, %r75;
	ld.shared.f32 	%f49, [%r76];
	fma.rn.f32 	%f50, %f48, %f49, %f77;
	ld.shared.f32 	%f51, [%r73+4];
	add.s32 	%r77, %r76, %r16;
	ld.shared.f32 	%f52, [%r77];
	fma.rn.f32 	%f53, %f51, %f52, %f50;
	ld.shared.f32 	%f54, [%r73+8];
	add.s32 	%r78, %r77, %r16;
	ld.shared.f32 	%f55, [%r78];
	fma.rn.f32 	%f56, %f54, %f55, %f53;
	ld.shared.f32 	%f57, [%r73+12];
	add.s32 	%r79, %r78, %r16;
	ld.shared.f32 	%f58, [%r79];
	fma.rn.f32 	%f77, %f57, %f58, %f56;
	add.s32 	%r102, %r102, 4;
$L__BB0_13:
	setp.eq.s32 	%p9, %r10, 0;
	@%p9 bra 	$L__BB0_18;
	setp.eq.s32 	%p10, %r10, 1;
	@%p10 bra 	$L__BB0_16;
	add.s32 	%r80, %r102, %r7;
	shl.b32 	%r81, %r80, 2;
	add.s32 	%r83, %r42, %r81;
	ld.shared.f32 	%f60, [%r83];
	mad.lo.s32 	%r84, %r102, %r34, %r3;
	shl.b32 	%r85, %r84, 2;
	add.s32 	%r86, %r6, %r85;
	ld.shared.f32 	%f61, [%r86];
	fma.rn.f32 	%f62, %f60, %f61, %f77;
	ld.shared.f32 	%f63, [%r83+4];
	add.s32 	%r87, %r86, %r16;
	ld.shared.f32 	%f64, [%r87];
	fma.rn.f32 	%f77, %f63, %f64, %f62;
	add.s32 	%r102, %r102, 2;
$L__BB0_16:
	setp.eq.s32 	%p11, %r12, 0;
	@%p11 bra 	$L__BB0_18;
	add.s32 	%r88, %r102, %r7;
	shl.b32 	%r89, %r88, 2;
	add.s32 	%r91, %r42, %r89;
	ld.shared.f32 	%f65, [%r91];
	mad.lo.s32 	%r92, %r102, %r34, %r3;
	shl.b32 	%r93, %r92, 2;
	add.s32 	%r94, %r6, %r93;
	ld.shared.f32 	%f66, [%r94];
	fma.rn.f32 	%f77, %f65, %f66, %f77;
$L__BB0_18:
	bar.sync 	0;
	add.s32 	%r97, %r97, 1;
	setp.ne.s32 	%p12, %r97, %r5;
	@%p12 bra 	$L__BB0_2;
$L__BB0_19:
	max.s32 	%r95, %r2, %r4;
	setp.ge.s32 	%p13, %r95, %r33;
	@%p13 bra 	$L__BB0_21;
	ld.param.u64 	%rd13, [_Z11matMulTiledPKfS0_Pfii_param_2];
	mad.lo.s32 	%r96, %r2, %r33, %r4;
	cvta.to.global.u64 	%rd10, %rd13;
	mul.wide.s32 	%rd11, %r96, 4;
	add.s64 	%rd12, %rd10, %rd11;
	st.global.f32 	[%rd12], %f77;
$L__BB0_21:
	ret;

}


// ===== COMPILED SASS (sm_100) =====

	.target	sm_100

	.elftype	@"ET_EXEC"


//--------------------- .note.nv.tkinfo           --------------------------
	.section	.note.nv.tkinfo,"",@"SHT_NOTE"
	.sectionflags	@"SHF_NOTE_NV_TKINFO"
	.tkinfo
        /*0018*/ 	.word	0x00000002
        /*0030*/ 	.string	""
        /*0030*/ 	.string	"ptxas"
        /*0030*/ 	.string	"Cuda compilation tools, release 13.0, V13.0.88"
        /*0030*/ 	.string	"Build cuda_13.0.r13.0/compiler.36424714_0"
        /*0030*/ 	.string	"-arch sm_100 -m 64 "



//--------------------- .note.nv.cuinfo           --------------------------
	.section	.note.nv.cuinfo,"",@"SHT_NOTE"
	.sectionflags	@"SHF_NOTE_NV_CUINFO"
        /*0018*/ 	.short	0x0002
        /*001a*/ 	.short	0x0064
        /*001c*/ 	.short	0x0082
	.zero		2


//--------------------- .nv.info                  --------------------------
	.section	.nv.info,"",@"SHT_CUDA_INFO"
	.align	4


	//----- nvinfo : EIATTR_REGCOUNT
	.align		4
        /*0000*/ 	.byte	0x04, 0x2f
        /*0002*/ 	.short	(.L_1 - .L_0)
	.align		4
.L_0:
        /*0004*/ 	.word	index@(_Z11matMulTiledPKfS0_Pfii)
        /*0008*/ 	.word	0x0000001f


	//----- nvinfo : EIATTR_FRAME_SIZE
	.align		4
.L_1:
        /*000c*/ 	.byte	0x04, 0x11
        /*000e*/ 	.short	(.L_3 - .L_2)
	.align		4
.L_2:
        /*0010*/ 	.word	index@(_Z11matMulTiledPKfS0_Pfii)
        /*0014*/ 	.word	0x00000000


	//----- nvinfo : EIATTR_MIN_STACK_SIZE
	.align		4
.L_3:
        /*0018*/ 	.byte	0x04, 0x12
        /*001a*/ 	.short	(.L_5 - .L_4)
	.align		4
.L_4:
        /*001c*/ 	.word	index@(_Z11matMulTiledPKfS0_Pfii)
        /*0020*/ 	.word	0x00000000
.L_5:


//--------------------- .nv.compat                --------------------------
	.section	.nv.compat,"",@"SHT_CUDA_COMPAT_INFO"
	.align	4
        /*0000*/ 	.byte	0x02, 0x09, 0x00, 0x00, 0x02, 0x02, 0x01, 0x00, 0x02, 0x05, 0x05, 0x00, 0x03, 0x07, 0x01, 0x01
        /*0010*/ 	.byte	0x02, 0x03, 0x00, 0x00, 0x02, 0x06, 0x01, 0x00, 0x04, 0x0b, 0x08, 0x00, 0x09, 0x00, 0x00, 0x00
        /*0020*/ 	.byte	0x00, 0x00, 0x00, 0x00


//--------------------- .nv.info._Z11matMulTiledPKfS0_Pfii --------------------------
	.section	.nv.info._Z11matMulTiledPKfS0_Pfii,"",@"SHT_CUDA_INFO"
	.sectionflags	@""
	.align	4


	//----- nvinfo : EIATTR_CUDA_API_VERSION
	.align		4
        /*0000*/ 	.byte	0x04, 0x37
        /*0002*/ 	.short	(.L_7 - .L_6)
.L_6:
        /*0004*/ 	.word	0x00000082


	//----- nvinfo : EIATTR_KPARAM_INFO
	.align		4
.L_7:
        /*0008*/ 	.byte	0x04, 0x17
        /*000a*/ 	.short	(.L_9 - .L_8)
.L_8:
        /*000c*/ 	.word	0x00000000
        /*0010*/ 	.short	0x0004
        /*0012*/ 	.short	0x001c
        /*0014*/ 	.byte	0x00, 0xf0, 0x11, 0x00


	//----- nvinfo : EIATTR_KPARAM_INFO
	.align		4
.L_9:
        /*0018*/ 	.byte	0x04, 0x17
        /*001a*/ 	.short	(.L_11 - .L_10)
.L_10:
        /*001c*/ 	.word	0x00000000
        /*0020*/ 	.short	0x0003
        /*0022*/ 	.short	0x0018
        /*0024*/ 	.byte	0x00, 0xf0, 0x11, 0x00


	//----- nvinfo : EIATTR_KPARAM_INFO
	.align		4
.L_11:
        /*0028*/ 	.byte	0x04, 0x17
        /*002a*/ 	.short	(.L_13 - .L_12)
.L_12:
        /*002c*/ 	.word	0x00000000
        /*0030*/ 	.short	0x0002
        /*0032*/ 	.short	0x0010
        /*0034*/ 	.byte	0x00, 0xf5, 0x21, 0x00


	//----- nvinfo : EIATTR_KPARAM_INFO
	.align		4
.L_13:
        /*0038*/ 	.byte	0x04, 0x17
        /*003a*/ 	.short	(.L_15 - .L_14)
.L_14:
        /*003c*/ 	.word	0x00000000
        /*0040*/ 	.short	0x0001
        /*0042*/ 	.short	0x0008
        /*0044*/ 	.byte	0x00, 0xf5, 0x21, 0x00


	//----- nvinfo : EIATTR_KPARAM_INFO
	.align		4
.L_15:
        /*0048*/ 	.byte	0x04, 0x17
        /*004a*/ 	.short	(.L_17 - .L_16)
.L_16:
        /*004c*/ 	.word	0x00000000
        /*0050*/ 	.short	0x0000
        /*0052*/ 	.short	0x0000
        /*0054*/ 	.byte	0x00, 0xf5, 0x21, 0x00


	//----- nvinfo : EIATTR_SPARSE_MMA_MASK
	.align		4
.L_17:
        /*0058*/ 	.byte	0x03, 0x50
        /*005a*/ 	.short	0x0000


	//----- nvinfo : EIATTR_MAXREG_COUNT
	.align		4
        /*005c*/ 	.byte	0x03, 0x1b
        /*005e*/ 	.short	0x00ff


	//----- nvinfo : EIATTR_NUM_BARRIERS
	.align		4
        /*0060*/ 	.byte	0x02, 0x4c
        /*0062*/ 	.byte	0x01
	.zero		1


	//----- nvinfo : EIATTR_MERCURY_ISA_VERSION
	.align		4
        /*0064*/ 	.byte	0x03, 0x5f
        /*0066*/ 	.short	0x0101


	//----- nvinfo : EIATTR_VRC_CTA_INIT_COUNT
	.align		4
        /*0068*/ 	.byte	0x02, 0x4a
	.zero		1
	.zero		1


	//----- nvinfo : EIATTR_EXIT_INSTR_OFFSETS
	.align		4
        /*006c*/ 	.byte	0x04, 0x1c
        /*006e*/ 	.short	(.L_19 - .L_18)


	//   ....[0]....
.L_18:
        /*0070*/ 	.word	0x00000b10


	//   ....[1]....
        /*0074*/ 	.word	0x00000b60


	//----- nvinfo : EIATTR_CBANK_PARAM_SIZE
	.align		4
.L_19:
        /*0078*/ 	.byte	0x03, 0x19
        /*007a*/ 	.short	0x0020


	//----- nvinfo : EIATTR_PARAM_CBANK
	.align		4
        /*007c*/ 	.byte	0x04, 0x0a
        /*007e*/ 	.short	(.L_21 - .L_20)
	.align		4
.L_20:
        /*0080*/ 	.word	index@(.nv.constant0._Z11matMulTiledPKfS0_Pfii)
        /*0084*/ 	.short	0x0380
        /*0086*/ 	.short	0x0020


	//----- nvinfo : EIATTR_SW_WAR
	.align		4
.L_21:
        /*0088*/ 	.byte	0x04, 0x36
        /*008a*/ 	.short	(.L_23 - .L_22)
.L_22:
        /*008c*/ 	.word	0x00000008
.L_23:


//--------------------- .nv.callgraph             --------------------------
	.section	.nv.callgraph,"",@"SHT_CUDA_CALLGRAPH"
	.align	4
	.sectionentsize	8
	.align		4
        /*0000*/ 	.word	0x00000000
	.align		4
        /*0004*/ 	.word	0xffffffff
	.align		4
        /*0008*/ 	.word	0x00000000
	.align		4
        /*000c*/ 	.word	0xfffffffe
	.align		4
        /*0010*/ 	.word	0x00000000
	.align		4
        /*0014*/ 	.word	0xfffffffd
	.align		4
        /*0018*/ 	.word	0x00000000
	.align		4
        /*001c*/ 	.word	0xfffffffc


//--------------------- .text._Z11matMulTiledPKfS0_Pfii --------------------------
	.section	.text._Z11matMulTiledPKfS0_Pfii,"ax",@progbits
	.align	128
        .global         _Z11matMulTiledPKfS0_Pfii
        .type           _Z11matMulTiledPKfS0_Pfii,@function
        .size           _Z11matMulTiledPKfS0_Pfii,(.L_x_8 - _Z11matMulTiledPKfS0_Pfii)
        .other          _Z11matMulTiledPKfS0_Pfii,@"STO_CUDA_ENTRY STV_DEFAULT"
_Z11matMulTiledPKfS0_Pfii:
.text._Z11matMulTiledPKfS0_Pfii:
[----:B------:R-:W-:Y:S08]  /*0000*/  LDC R1, c[0x0][0x37c] ;  /* 0x0000df00ff017b82 */ /* 0x000ff00000000800 */
[----:B------:R-:W0:Y:S01]  /*0010*/  LDC.64 R2, c[0x0][0x398] ;  /* 0x0000e600ff027b82 */ /* 0x000e220000000a00 */
[----:B------:R-:W1:Y:S01]  /*0020*/  LDCU.64 UR6, c[0x0][0x358] ;  /* 0x00006b00ff0677ac */ /* 0x000e620008000a00 */
[----:B------:R-:W-:-:S06]  /*0030*/  MOV R18, RZ ;  /* 0x000000ff00127202 */ /* 0x000fcc0000000f00 */
[----:B------:R-:W-:Y:S08]  /*0040*/  S2UR UR4, SR_CTAID.Y ;  /* 0x00000000000479c3 */ /* 0x000ff00000002600 */
[----:B------:R-:W2:Y:S01]  /*0050*/  S2UR UR5, SR_CTAID.X ;  /* 0x00000000000579c3 */ /* 0x000ea20000002500 */
[----:B0-----:R-:W-:Y:S02]  /*0060*/  IABS R11, R3 ;  /* 0x00000003000b7213 */ /* 0x001fe40000000000 */
[----:B------:R-:W-:-:S02]  /*0070*/  IADD3 R0, PT, PT, R3, R2, RZ ;  /* 0x0000000203007210 */ /* 0x000fc40007ffe0ff */
[----:B------:R-:W0:Y:S03]  /*0080*/  I2F.RP R7, R11 ;  /* 0x0000000b00077306 */ /* 0x000e260000209400 */
[----:B------:R-:W-:-:S05]  /*0090*/  VIADD R6, R0, 0xffffffff ;  /* 0xffffffff00067836 */ /* 0x000fca0000000000 */
[----:B------:R-:W-:Y:S02]  /*00a0*/  IABS R0, R6 ;  /* 0x0000000600007213 */ /* 0x000fe40000000000 */
[----:B------:R-:W-:-:S04]  /*00b0*/  LOP3.LUT R6, R6, R3, RZ, 0x3c, !PT ;  /* 0x0000000306067212 */ /* 0x000fc800078e3cff */
[----:B------:R-:W-:Y:S01]  /*00c0*/  ISETP.GE.AND P1, PT, R6, RZ, PT ;  /* 0x000000ff0600720c */ /* 0x000fe20003f26270 */
[----:B0-----:R-:W0:Y:S02]  /*00d0*/  MUFU.RCP R7, R7 ;  /* 0x0000000700077308 */ /* 0x001e240000001000 */
[----:B0-----:R-:W-:-:S06]  /*00e0*/  IADD3 R4, PT, PT, R7, 0xffffffe, RZ ;  /* 0x0ffffffe07047810 */ /* 0x001fcc0007ffe0ff */
[----:B------:R0:W3:Y:S02]  /*00f0*/  F2I.FTZ.U32.TRUNC.NTZ R5, R4 ;  /* 0x0000000400057305 */ /* 0x0000e4000021f000 */
[----:B0-----:R-:W-:Y:S02]  /*0100*/  HFMA2 R4, -RZ, RZ, 0, 0 ;  /* 0x00000000ff047431 */ /* 0x001fe400000001ff */
[----:B---3--:R-:W-:-:S04]  /*0110*/  IMAD.MOV R8, RZ, RZ, -R5 ;  /* 0x000000ffff087224 */ /* 0x008fc800078e0a05 */
[----:B------:R-:W-:Y:S02]  /*0120*/  IMAD R9, R8, R11, RZ ;  /* 0x0000000b08097224 */ /* 0x000fe400078e02ff */
[----:B------:R-:W2:Y:S02]  /*0130*/  S2R R8, SR_TID.X ;  /* 0x0000000000087919 */ /* 0x000ea40000002100 */
[----:B------:R-:W-:-:S06]  /*0140*/  IMAD.HI.U32 R5, R5, R9, R4 ;  /* 0x0000000905057227 */ /* 0x000fcc00078e0004 */
[----:B------:R-:W-:-:S04]  /*0150*/  IMAD.HI.U32 R9, R5, R0, RZ ;  /* 0x0000000005097227 */ /* 0x000fc800078e00ff */
[----:B------:R-:W-:-:S04]  /*0160*/  IMAD.MOV R4, RZ, RZ, -R9 ;  /* 0x000000ffff047224 */ /* 0x000fc800078e0a09 */
[----:B------:R-:W-:-:S05]  /*0170*/  IMAD R0, R11, R4, R0 ;  /* 0x000000040b007224 */ /* 0x000fca00078e0200 */
[----:B------:R-:W-:Y:S01]  /*0180*/  ISETP.GT.U32.AND P2, PT, R11, R0, PT ;  /* 0x000000000b00720c */ /* 0x000fe20003f44070 */
[----:B--2---:R-:W-:-:S12]  /*0190*/  IMAD R10, R3, UR5, R8 ;  /* 0x00000005030a7c24 */ /* 0x004fd8000f8e0208 */
[-C--:B------:R-:W-:Y:S01]  /*01a0*/  @!P2 IADD3 R0, PT, PT, R0, -R11.reuse, RZ ;  /* 0x8000000b0000a210 */ /* 0x080fe20007ffe0ff */
[----:B------:R-:W-:Y:S01]  /*01b0*/  @!P2 VIADD R9, R9, 0x1 ;  /* 0x000000010909a836 */ /* 0x000fe20000000000 */
[----:B------:R-:W-:Y:S02]  /*01c0*/  ISETP.NE.AND P2, PT, R3, RZ, PT ;  /* 0x000000ff0300720c */ /* 0x000fe40003f45270 */
[----:B------:R-:W-:Y:S02]  /*01d0*/  ISETP.GE.U32.AND P0, PT, R0, R11, PT ;  /* 0x0000000b0000720c */ /* 0x000fe40003f06070 */
[----:B------:R-:W0:Y:S11]  /*01e0*/  S2R R0, SR_TID.Y ;  /* 0x0000000000007919 */ /* 0x000e360000002200 */
[----:B------:R-:W-:-:S05]  /*01f0*/  @P0 IADD3 R9, PT, PT, R9, 0x1, RZ ;  /* 0x0000000109090810 */ /* 0x000fca0007ffe0ff */
[----:B------:R-:W-:Y:S01]  /*0200*/  @!P1 IMAD.MOV R9, RZ, RZ, -R9 ;  /* 0x000000ffff099224 */ /* 0x000fe200078e0a09 */
[----:B------:R-:W-:-:S04]  /*0210*/  @!P2 LOP3.LUT R9, RZ, R3, RZ, 0x33, !PT ;  /* 0x00000003ff09a212 */ /* 0x000fc800078e33ff */
[----:B------:R-:W-:Y:S01]  /*0220*/  ISETP.GE.AND P0, PT, R9, 0x1, PT ;  /* 0x000000010900780c */ /* 0x000fe20003f06270 */
[----:B0-----:R-:W-:-:S12]  /*0230*/  IMAD R11, R3, UR4, R0 ;  /* 0x00000004030b7c24 */ /* 0x001fd8000f8e0200 */
[----:B-1----:R-:W-:Y:S05]  /*0240*/  @!P0 BRA `(.L_x_0) ;  /* 0x0000000800288947 */ /* 0x002fea0003800000 */
[----:B------:R-:W0:Y:S01]  /*0250*/  S2UR UR5, SR_CgaCtaId ;  /* 0x00000000000579c3 */ /* 0x000e220000008800 */
[CC--:B------:R-:W-:Y:S01]  /*0260*/  IMAD R2, R3.reuse, R3.reuse, RZ ;  /* 0x0000000303027224 */ /* 0x0c0fe200078e02ff */
[----:B------:R-:W-:Y:S01]  /*0270*/  UMOV UR4, 0x400 ;  /* 0x0000040000047882 */ /* 0x000fe20000000000 */
[C---:B------:R-:W-:Y:S01]  /*0280*/  LOP3.LUT R12, R3.reuse, 0x7ffffff8, RZ, 0xc0, !PT ;  /* 0x7ffffff8030c7812 */ /* 0x040fe200078ec0ff */
[----:B------:R-:W-:Y:S01]  /*0290*/  IMAD R13, R0, R3, RZ ;  /* 0x00000003000d7224 */ /* 0x000fe200078e02ff */
[C---:B------:R-:W-:Y:S01]  /*02a0*/  LOP3.LUT R20, R3.reuse, 0x7, RZ, 0xc0, !PT ;  /* 0x0000000703147812 */ /* 0x040fe200078ec0ff */
[----:B------:R-:W-:Y:S01]  /*02b0*/  IMAD.SHL.U32 R5, R2, 0x4, RZ ;  /* 0x0000000402057824 */ /* 0x000fe200078e00ff */
[----:B------:R-:W-:Y:S01]  /*02c0*/  LOP3.LUT R14, R3, 0x3, RZ, 0xc0, !PT ;  /* 0x00000003030e7812 */ /* 0x000fe200078ec0ff */
[----:B------:R-:W-:Y:S01]  /*02d0*/  IMAD.MOV.U32 R18, RZ, RZ, RZ ;  /* 0x000000ffff127224 */ /* 0x000fe200078e00ff */
[----:B------:R-:W-:Y:S02]  /*02e0*/  IADD3 R15, PT, PT, -R12, RZ, RZ ;  /* 0x000000ff0c0f7210 */ /* 0x000fe40007ffe1ff */
[----:B------:R-:W-:Y:S01]  /*02f0*/  LEA R17, R8, R5, 0x2 ;  /* 0x0000000508117211 */ /* 0x000fe200078e10ff */
[----:B0-----:R-:W-:-:S03]  /*0300*/  ULEA UR5, UR5, UR4, 0x18 ;  /* 0x0000000405057291 */ /* 0x001fc6000f8ec0ff */
[----:B------:R-:W-:-:S03]  /*0310*/  UMOV UR4, URZ ;  /* 0x000000ff00047c82 */ /* 0x000fc60008000000 */
[----:B------:R-:W-:Y:S01]  /*0320*/  VIADD R16, R5, UR5 ;  /* 0x0000000505107c36 */ /* 0x000fe20008000000 */
[----:B------:R-:W-:-:S07]  /*0330*/  IADD3 R17, PT, PT, R17, UR5, RZ ;  /* 0x0000000511117c10 */ /* 0x000fce000fffe0ff */
.L_x_6:
[----:B0-----:R-:W0:Y:S01]  /*0340*/  LDC.64 R2, c[0x0][0x398] ;  /* 0x0000e600ff027b82 */ /* 0x001e220000000a00 */
[----:B------:R-:W-:Y:S02]  /*0350*/  HFMA2 R23, -RZ, RZ, 0, 0 ;  /* 0x00000000ff177431 */ /* 0x000fe400000001ff */
[C---:B0-----:R-:W-:Y:S02]  /*0360*/  IMAD R22, R3.reuse, UR4, R8 ;  /* 0x0000000403167c24 */ /* 0x041fe4000f8e0208 */
[----:B------:R-:W-:-:S03]  /*0370*/  IMAD R21, R3, UR4, R0 ;  /* 0x0000000403157c24 */ /* 0x000fc6000f8e0200 */
[----:B------:R-:W-:Y:S02]  /*0380*/  VIMNMX R5, PT, PT, R11, R22, !PT ;  /* 0x000000160b057248 */ /* 0x000fe40007fe0100 */
[----:B------:R-:W-:Y:S02]  /*0390*/  VIMNMX R7, PT, PT, R10, R21, !PT ;  /* 0x000000150a077248 */ /* 0x000fe40007fe0100 */
[-C--:B------:R-:W-:Y:S02]  /*03a0*/  ISETP.GE.AND P0, PT, R5, R2.reuse, PT ;  /* 0x000000020500720c */ /* 0x080fe40003f06270 */
[----:B------:R-:W-:-:S11]  /*03b0*/  ISETP.GE.AND P1, PT, R7, R2, PT ;  /* 0x000000020700720c */ /* 0x000fd60003f26270 */
[----:B------:R-:W0:Y:S01]  /*03c0*/  @!P0 LDC.64 R6, c[0x0][0x380] ;  /* 0x0000e000ff068b82 */ /* 0x000e220000000a00 */
[-C--:B------:R-:W-:Y:S02]  /*03d0*/  @!P0 IMAD R19, R11, R2.reuse, R22 ;  /* 0x000000020b138224 */ /* 0x080fe400078e0216 */
[----:B------:R-:W-:-:S05]  /*03e0*/  @!P1 IMAD R21, R21, R2, R10 ;  /* 0x0000000215159224 */ /* 0x000fca00078e020a */
[----:B------:R-:W1:Y:S01]  /*03f0*/  @!P1 LDC.64 R4, c[0x0][0x388] ;  /* 0x0000e200ff049b82 */ /* 0x000e620000000a00 */
[----:B0-----:R-:W-:-:S04]  /*0400*/  @!P0 IMAD.WIDE R6, R19, 0x4, R6 ;  /* 0x0000000413068825 */ /* 0x001fc800078e0206 */
[----:B------:R-:W-:Y:S02]  /*0410*/  IMAD.MOV.U32 R19, RZ, RZ, RZ ;  /* 0x000000ffff137224 */ /* 0x000fe400078e00ff */
[----:B-1----:R-:W-:-:S04]  /*0420*/  @!P1 IMAD.WIDE R4, R21, 0x4, R4 ;  /* 0x0000000415049825 */ /* 0x002fc800078e0204 */
[----:B------:R-:W2:Y:S04]  /*0430*/  @!P0 LDG.E R19, desc[UR6][R6.64] ;  /* 0x0000000606138981 */ /* 0x000ea8000c1e1900 */
[----:B------:R-:W3:Y:S01]  /*0440*/  @!P1 LDG.E R23, desc[UR6][R4.64] ;  /* 0x0000000604179981 */ /* 0x000ee2000c1e1900 */
[----:B------:R-:W-:Y:S01]  /*0450*/  IMAD.IADD R21, R13, 0x1, R8 ;  /* 0x000000010d157824 */ /* 0x000fe200078e0208 */
[----:B------:R-:W-:Y:S01]  /*0460*/  ISETP.GE.AND P1, PT, R3, 0x1, PT ;  /* 0x000000010300780c */ /* 0x000fe20003f26270 */
[----:B------:R-:W-:-:S03]  /*0470*/  UIADD3 UR4, UPT, UPT, UR4, 0x1, URZ ;  /* 0x0000000104047890 */ /* 0x000fc6000fffe0ff */
[C---:B------:R-:W-:Y:S02]  /*0480*/  LEA R22, R21.reuse, UR5, 0x2 ;  /* 0x0000000515167c11 */ /* 0x040fe4000f8e10ff */
[----:B------:R-:W-:Y:S02]  /*0490*/  LEA R24, R21, R16, 0x2 ;  /* 0x0000001015187211 */ /* 0x000fe400078e10ff */
[----:B------:R-:W-:Y:S01]  /*04a0*/  ISETP.NE.AND P0, PT, R9, UR4, PT ;  /* 0x0000000409007c0c */ /* 0x000fe2000bf05270 */
[----:B--2---:R0:W-:Y:S04]  /*04b0*/  STS [R22], R19 ;  /* 0x0000001316007388 */ /* 0x0041e80000000800 */
[----:B---3--:R0:W-:Y:S01]  /*04c0*/  STS [R24], R23 ;  /* 0x0000001718007388 */ /* 0x0081e20000000800 */
[----:B------:R-:W-:Y:S06]  /*04d0*/  BAR.SYNC.DEFER_BLOCKING 0x0 ;  /* 0x0000000000007b1d */ /* 0x000fec0000010000 */
[----:B------:R-:W-:Y:S05]  /*04e0*/  @!P1 BRA `(.L_x_1) ;  /* 0x0000000400789947 */ /* 0x000fea0003800000 */
[----:B------:R-:W-:Y:S01]  /*04f0*/  ISETP.GE.U32.AND P1, PT, R3, 0x8, PT ;  /* 0x000000080300780c */ /* 0x000fe20003f26070 */
[----:B------:R-:W-:-:S12]  /*0500*/  IMAD.MOV.U32 R4, RZ, RZ, RZ ;  /* 0x000000ffff047224 */ /* 0x000fd800078e00ff */
[----:B------:R-:W-:Y:S05]  /*0510*/  @!P1 BRA `(.L_x_2) ;  /* 0x0000000000a49947 */ /* 0x000fea0003800000 */
[----:B------:R-:W-:Y:S01]  /*0520*/  LEA R6, R13, UR5, 0x2 ;  /* 0x000000050d067c11 */ /* 0x000fe2000f8e10ff */
[----:B------:R-:W-:Y:S01]  /*0530*/  IMAD.MOV.U32 R5, RZ, RZ, R15 ;  /* 0x000000ffff057224 */ /* 0x000fe200078e000f */
[----:B------:R-:W-:Y:S02]  /*0540*/  MOV R4, R17 ;  /* 0x0000001100047202 */ /* 0x000fe40000000f00 */
[----:B------:R-:W-:-:S07]  /*0550*/  IADD3 R6, PT, PT, R6, 0x10, RZ ;  /* 0x0000001006067810 */ /* 0x000fce0007ffe0ff */
.L_x_3:
[----:B------:R-:W-:Y:S01]  /*0560*/  LDS R21, [R6+-0x10] ;  /* 0xfffff00006157984 */ /* 0x000fe20000000800 */
[----:B------:R-:W-:Y:S01]  /*0570*/  IMAD R26, R3, 0x4, R4 ;  /* 0x00000004031a7824 */ /* 0x000fe200078e0204 */
[----:B------:R-:W-:Y:S02]  /*0580*/  IADD3 R5, PT, PT, R5, 0x8, RZ ;  /* 0x0000000805057810 */ /* 0x000fe40007ffe0ff */
[----:B0-----:R0:W1:Y:S02]  /*0590*/  LDS R23, [R4] ;  /* 0x0000000004177984 */ /* 0x0010640000000800 */
[----:B------:R-:W-:Y:S02]  /*05a0*/  LEA R28, R3, R26, 0x2 ;  /* 0x0000001a031c7211 */ /* 0x000fe400078e10ff */
[----:B------:R-:W-:Y:S01]  /*05b0*/  LDS R7, [R6+-0xc] ;  /* 0xfffff40006077984 */ /* 0x000fe20000000800 */
[----:B------:R-:W-:Y:S02]  /*05c0*/  ISETP.NE.AND P1, PT, R5, RZ, PT ;  /* 0x000000ff0500720c */ /* 0x000fe40003f25270 */
[C---:B------:R-:W-:Y:S01]  /*05d0*/  IMAD R25, R3.reuse, 0x4, R28 ;  /* 0x0000000403197824 */ /* 0x040fe200078e021c */
[----:B------:R-:W2:Y:S01]  /*05e0*/  LDS R26, [R26] ;  /* 0x000000001a1a7984 */ /* 0x000ea20000000800 */
[----:B0-----:R-:W-:-:S03]  /*05f0*/  IMAD R4, R3, 0x20, R4 ;  /* 0x0000002003047824 */ /* 0x001fc600078e0204 */
[----:B------:R0:W-:Y:S04]  /*0600*/  LDS R19, [R28] ;  /* 0x000000001c137984 */ /* 0x0001e80000000800 */
[----:B------:R-:W3:Y:S01]  /*0610*/  LDS R22, [R6+-0x8] ;  /* 0xfffff80006167984 */ /* 0x000ee20000000800 */
[----:B-1----:R-:W-:Y:S01]  /*0620*/  FFMA R24, R21, R23, R18 ;  /* 0x0000001715187223 */ /* 0x002fe20000000012 */
[C---:B------:R-:W-:Y:S02]  /*0630*/  LEA R23, R3.reuse, R25, 0x2 ;  /* 0x0000001903177211 */ /* 0x040fe400078e10ff */
[----:B------:R-:W-:Y:S04]  /*0640*/  LDS R18, [R6+-0x4] ;  /* 0xfffffc0006127984 */ /* 0x000fe80000000800 */
[----:B------:R-:W1:Y:S01]  /*0650*/  LDS R21, [R25] ;  /* 0x0000000019157984 */ /* 0x000e620000000800 */
[----:B------:R-:W-:-:S02]  /*0660*/  IMAD R27, R3, 0x4, R23 ;  /* 0x00000004031b7824 */ /* 0x000fc400078e0217 */
[----:B--2---:R-:W-:Y:S02]  /*0670*/  FFMA R7, R7, R26, R24 ;  /* 0x0000001a07077223 */ /* 0x004fe40000000018 */
[----:B------:R-:W-:Y:S01]  /*0680*/  LDS R26, [R6+0x8] ;  /* 0x00000800061a7984 */ /* 0x000fe20000000800 */
[----:B0-----:R-:W-:-:S03]  /*0690*/  LEA R28, R3, R27, 0x2 ;  /* 0x0000001b031c7211 */ /* 0x001fc600078e10ff */
[----:B------:R-:W-:Y:S01]  /*06a0*/  LDS R27, [R27] ;  /* 0x000000001b1b7984 */ /* 0x000fe20000000800 */
[----:B---3--:R-:W-:-:S03]  /*06b0*/  FFMA R19, R22, R19, R7 ;  /* 0x0000001316137223 */ /* 0x008fc60000000007 */
[----:B------:R-:W-:Y:S04]  /*06c0*/  LDS R7, [R6] ;  /* 0x0000000006077984 */ /* 0x000fe80000000800 */
[----:B------:R-:W0:Y:S01]  /*06d0*/  LDS R22, [R23] ;  /* 0x0000000017167984 */ /* 0x000e220000000800 */
[----:B-1----:R-:W-:Y:S01]  /*06e0*/  FFMA R24, R18, R21, R19 ;  /* 0x0000001512187223 */ /* 0x002fe20000000013 */
[----:B------:R-:W-:Y:S02]  /*06f0*/  IMAD R21, R3, 0x4, R28 ;  /* 0x0000000403157824 */ /* 0x000fe400078e021c */
[----:B------:R-:W1:Y:S04]  /*0700*/  LDS R18, [R6+0x4] ;  /* 0x0000040006127984 */ /* 0x000e680000000800 */
[----:B------:R-:W2:Y:S04]  /*0710*/  LDS R28, [R28] ;  /* 0x000000001c1c7984 */ /* 0x000ea80000000800 */
[----:B------:R-:W-:Y:S04]  /*0720*/  LDS R21, [R21] ;  /* 0x0000000015157984 */ /* 0x000fe80000000800 */
[----:B------:R3:W4:Y:S01]  /*0730*/  LDS R19, [R6+0xc] ;  /* 0x00000c0006137984 */ /* 0x0007220000000800 */
[----:B0-----:R-:W-:Y:S01]  /*0740*/  FFMA R7, R7, R22, R24 ;  /* 0x0000001607077223 */ /* 0x001fe20000000018 */
[----:B---3--:R-:W-:-:S03]  /*0750*/  IADD3 R6, PT, PT, R6, 0x20, RZ ;  /* 0x0000002006067810 */ /* 0x008fc60007ffe0ff */
[----:B-1----:R-:W-:-:S04]  /*0760*/  FFMA R7, R18, R27, R7 ;  /* 0x0000001b12077223 */ /* 0x002fc80000000007 */
[----:B--2---:R-:W-:-:S04]  /*0770*/  FFMA R7, R26, R28, R7 ;  /* 0x0000001c1a077223 */ /* 0x004fc80000000007 */
[----:B----4-:R-:W-:Y:S01]  /*0780*/  FFMA R18, R19, R21, R7 ;  /* 0x0000001513127223 */ /* 0x010fe20000000007 */
[----:B------:R-:W-:Y:S06]  /*0790*/  @P1 BRA `(.L_x_3) ;  /* 0xfffffffc00701947 */ /* 0x000fec000383ffff */
[----:B------:R-:W-:-:S07]  /*07a0*/  IMAD.MOV.U32 R4, RZ, RZ, R12 ;  /* 0x000000ffff047224 */ /* 0x000fce00078e000c */
.L_x_2:
[----:B------:R-:W-:-:S13]  /*07b0*/  ISETP.NE.AND P1, PT, R20, RZ, PT ;  /* 0x000000ff1400720c */ /* 0x000fda0003f25270 */
[----:B------:R-:W-:Y:S05]  /*07c0*/  @!P1 BRA `(.L_x_1) ;  /* 0x0000000000c09947 */ /* 0x000fea0003800000 */
[----:B------:R-:W-:Y:S02]  /*07d0*/  IADD3 R5, PT, PT, R20, -0x1, RZ ;  /* 0xffffffff14057810 */ /* 0x000fe40007ffe0ff */
[----:B------:R-:W-:Y:S02]  /*07e0*/  ISETP.NE.AND P2, PT, R14, RZ, PT ;  /* 0x000000ff0e00720c */ /* 0x000fe40003f45270 */
[----:B------:R-:W-:-:S13]  /*07f0*/  ISETP.GE.U32.AND P1, PT, R5, 0x3, PT ;  /* 0x000000030500780c */ /* 0x000fda0003f26070 */
[----:B------:R-:W-:Y:S05]  /*0800*/  @!P1 BRA `(.L_x_4) ;  /* 0x0000000000509947 */ /* 0x000fea0003800000 */
[C---:B------:R-:W-:Y:S02]  /*0810*/  IMAD R7, R4.reuse, R3, R8 ;  /* 0x0000000304077224 */ /* 0x040fe400078e0208 */
[----:B------:R-:W-:Y:S01]  /*0820*/  IMAD.IADD R5, R13, 0x1, R4 ;  /* 0x000000010d057824 */ /* 0x000fe200078e0204 */
[----:B------:R-:W-:Y:S02]  /*0830*/  IADD3 R4, PT, PT, R4, 0x4, RZ ;  /* 0x0000000404047810 */ /* 0x000fe40007ffe0ff */
[----:B------:R-:W-:Y:S02]  /*0840*/  LEA R6, R7, R16, 0x2 ;  /* 0x0000001007067211 */ /* 0x000fe400078e10ff */
[----:B------:R-:W-:-:S03]  /*0850*/  LEA R5, R5, UR5, 0x2 ;  /* 0x0000000505057c11 */ /* 0x000fc6000f8e10ff */
[C---:B0-----:R-:W-:Y:S01]  /*0860*/  IMAD R24, R3.reuse, 0x4, R6 ;  /* 0x0000000403187824 */ /* 0x041fe200078e0206 */
[----:B------:R-:W-:Y:S04]  /*0870*/  LDS R19, [R6] ;  /* 0x0000000006137984 */ /* 0x000fe80000000800 */
[----:B------:R-:W0:Y:S01]  /*0880*/  LDS R7, [R5] ;  /* 0x0000000005077984 */ /* 0x000e220000000800 */
[----:B------:R-:W-:-:S03]  /*0890*/  LEA R28, R3, R24, 0x2 ;  /* 0x00000018031c7211 */ /* 0x000fc600078e10ff */
[----:B------:R-:W-:Y:S02]  /*08a0*/  LDS R22, [R5+0x4] ;  /* 0x0000040005167984 */ /* 0x000fe40000000800 */
[----:B------:R-:W-:Y:S02]  /*08b0*/  IMAD R23, R3, 0x4, R28 ;  /* 0x0000000403177824 */ /* 0x000fe400078e021c */
[----:B------:R-:W1:Y:S04]  /*08c0*/  LDS R24, [R24] ;  /* 0x0000000018187984 */ /* 0x000e680000000800 */
[----:B------:R-:W-:Y:S04]  /*08d0*/  LDS R26, [R5+0x8] ;  /* 0x00000800051a7984 */ /* 0x000fe80000000800 */
[----:B------:R-:W2:Y:S04]  /*08e0*/  LDS R28, [R28] ;  /* 0x000000001c1c7984 */ /* 0x000ea80000000800 */
[----:B------:R-:W-:Y:S04]  /*08f0*/  LDS R21, [R5+0xc] ;  /* 0x00000c0005157984 */ /* 0x000fe80000000800 */
[----:B------:R-:W3:Y:S01]  /*0900*/  LDS R23, [R23] ;  /* 0x0000000017177984 */ /* 0x000ee20000000800 */
[----:B0-----:R-:W-:-:S04]  /*0910*/  FFMA R7, R7, R19, R18 ;  /* 0x0000001307077223 */ /* 0x001fc80000000012 */
[----:B-1----:R-:W-:-:S04]  /*0920*/  FFMA R7, R22, R24, R7 ;  /* 0x0000001816077223 */ /* 0x002fc80000000007 */
[----:B--2---:R-:W-:-:S04]  /*0930*/  FFMA R7, R26, R28, R7 ;  /* 0x0000001c1a077223 */ /* 0x004fc80000000007 */
[----:B---3--:R-:W-:-:S07]  /*0940*/  FFMA R18, R21, R23, R7 ;  /* 0x0000001715127223 */ /* 0x008fce0000000007 */
.L_x_4:
[----:B------:R-:W-:Y:S05]  /*0950*/  @!P2 BRA `(.L_x_1) ;  /* 0x00000000005ca947 */ /* 0x000fea0003800000 */
[----:B------:R-:W-:Y:S02]  /*0960*/  ISETP.NE.AND P1, PT, R14, 0x1, PT ;  /* 0x000000010e00780c */ /* 0x000fe40003f25270 */
[----:B------:R-:W-:-:S11]  /*0970*/  LOP3.LUT P2, RZ, R3, 0x1, RZ, 0xc0, !PT ;  /* 0x0000000103ff7812 */ /* 0x000fd6000784c0ff */
[----:B------:R-:W-:Y:S05]  /*0980*/  @!P1 BRA `(.L_x_5) ;  /* 0x0000000000309947 */ /* 0x000fea0003800000 */
[C---:B------:R-:W-:Y:S02]  /*0990*/  IMAD R7, R4.reuse, R3, R8 ;  /* 0x0000000304077224 */ /* 0x040fe400078e0208 */
[----:B------:R-:W-:Y:S02]  /*09a0*/  IMAD.IADD R5, R13, 0x1, R4 ;  /* 0x000000010d057824 */ /* 0x000fe400078e0204 */
[----:B------:R-:W-:Y:S01]  /*09b0*/  VIADD R4, R4, 0x2 ;  /* 0x0000000204047836 */ /* 0x000fe20000000000 */
[----:B------:R-:W-:Y:S02]  /*09c0*/  LEA R6, R7, R16, 0x2 ;  /* 0x0000001007067211 */ /* 0x000fe400078e10ff */
[----:B------:R-:W-:Y:S02]  /*09d0*/  LEA R5, R5, UR5, 0x2 ;  /* 0x0000000505057c11 */ /* 0x000fe4000f8e10ff */
[----:B------:R-:W-:Y:S01]  /*09e0*/  LEA R21, R3, R6, 0x2 ;  /* 0x0000000603157211 */ /* 0x000fe200078e10ff */
[----:B0-----:R-:W-:Y:S04]  /*09f0*/  LDS R19, [R6] ;  /* 0x0000000006137984 */ /* 0x001fe80000000800 */
[----:B------:R-:W0:Y:S04]  /*0a00*/  LDS R7, [R5] ;  /* 0x0000000005077984 */ /* 0x000e280000000800 */
[----:B------:R-:W-:Y:S04]  /*0a10*/  LDS R22, [R5+0x4] ;  /* 0x0000040005167984 */ /* 0x000fe80000000800 */
[----:B------:R-:W1:Y:S01]  /*0a20*/  LDS R21, [R21] ;  /* 0x0000000015157984 */ /* 0x000e620000000800 */
[----:B0-----:R-:W-:-:S04]  /*0a30*/  FFMA R7, R7, R19, R18 ;  /* 0x0000001307077223 */ /* 0x001fc80000000012 */
[----:B-1----:R-:W-:-:S07]  /*0a40*/  FFMA R18, R22, R21, R7 ;  /* 0x0000001516127223 */ /* 0x002fce0000000007 */
.L_x_5:
[----:B------:R-:W-:Y:S05]  /*0a50*/  @!P2 BRA `(.L_x_1) ;  /* 0x00000000001ca947 */ /* 0x000fea0003800000 */
[----:B------:R-:W-:Y:S01]  /*0a60*/  IMAD R5, R4, R3, R8 ;  /* 0x0000000304057224 */ /* 0x000fe200078e0208 */
[----:B------:R-:W-:-:S04]  /*0a70*/  IADD3 R3, PT, PT, R13, R4, RZ ;  /* 0x000000040d037210 */ /* 0x000fc80007ffe0ff */
[----:B------:R-:W-:Y:S02]  /*0a80*/  LEA R3, R3, UR5, 0x2 ;  /* 0x0000000503037c11 */ /* 0x000fe4000f8e10ff */
[----:B------:R-:W-:-:S04]  /*0a90*/  LEA R5, R5, R16, 0x2 ;  /* 0x0000001005057211 */ /* 0x000fc800078e10ff */
[----:B------:R-:W-:Y:S04]  /*0aa0*/  LDS R3, [R3] ;  /* 0x0000000003037984 */ /* 0x000fe80000000800 */
[----:B------:R-:W1:Y:S02]  /*0ab0*/  LDS R5, [R5] ;  /* 0x0000000005057984 */ /* 0x000e640000000800 */
[----:B-1----:R-:W-:-:S07]  /*0ac0*/  FFMA R18, R3, R5, R18 ;  /* 0x0000000503127223 */ /* 0x002fce0000000012 */
.L_x_1:
[----:B------:R-:W-:Y:S06]  /*0ad0*/  BAR.SYNC.DEFER_BLOCKING 0x0 ;  /* 0x0000000000007b1d */ /* 0x000fec0000010000 */
[----:B------:R-:W-:Y:S05]  /*0ae0*/  @P0 BRA `(.L_x_6) ;  /* 0xfffffff800140947 */ /* 0x000fea000383ffff */
.L_x_0:
[----:B------:R-:W-:-:S04]  /*0af0*/  VIMNMX R3, PT, PT, R11, R10, !PT ;  /* 0x0000000a0b037248 */ /* 0x000fc80007fe0100 */
[----:B------:R-:W-:-:S13]  /*0b00*/  ISETP.GE.AND P0, PT, R3, R2, PT ;  /* 0x000000020300720c */ /* 0x000fda0003f06270 */
[----:B------:R-:W-:Y:S05]  /*0b10*/  @P0 EXIT ;  /* 0x000000000000094d */ /* 0x000fea0003800000 */
[----:B------:R-:W1:Y:S01]  /*0b20*/  LDC.64 R4, c[0x0][0x390] ;  /* 0x0000e400ff047b82 */ /* 0x000e620000000a00 */
[----:B------:R-:W-:-:S04]  /*0b30*/  IMAD R3, R11, R2, R10 ;  /* 0x000000020b037224 */ /* 0x000fc800078e020a */
[----:B-1----:R-:W-:-:S05]  /*0b40*/  IMAD.WIDE R2, R3, 0x4, R4 ;  /* 0x0000000403027825 */ /* 0x002fca00078e0204 */
[----:B------:R-:W-:Y:S01]  /*0b50*/  STG.E desc[UR6][R2.64], R18 ;  /* 0x0000001202007986 */ /* 0x000fe2000c101906 */
[----:B------:R-:W-:Y:S05]  /*0b60*/  EXIT ;  /* 0x000000000000794d */ /* 0x000fea0003800000 */
.L_x_7:
[----:B------:R-:W-:-:S00]  /*0b70*/  BRA `(.L_x_7) ;  /* 0xfffffffc00fc7947 */ /* 0x000fc0000383ffff */
[----:B------:R-:W-:-:S00]  /*0b80*/  NOP ;  /* 0x0000000000007918 */ /* 0x000fc00000000000 */
[----:B------:R-:W-:-:S00]  /*0b90*/  NOP ;  /* 0x0000000000007918 */ /* 0x000fc00000000000 */
[----:B------:R-:W-:-:S00]  /*0ba0*/  NOP ;  /* 0x0000000000007918 */ /* 0x000fc00000000000 */
[----:B------:R-:W-:-:S00]  /*0bb0*/  NOP ;  /* 0x0000000000007918 */ /* 0x000fc00000000000 */
[----:B------:R-:W-:-:S00]  /*0bc0*/  NOP ;  /* 0x0000000000007918 */ /* 0x000fc00000000000 */
[----:B------:R-:W-:-:S00]  /*0bd0*/  NOP ;  /* 0x0000000000007918 */ /* 0x000fc00000000000 */
[----:B------:R-:W-:-:S00]  /*0be0*/  NOP ;  /* 0x0000000000007918 */ /* 0x000fc00000000000 */
[----:B------:R-:W-:-:S00]  /*0bf0*/  NOP ;  /* 0x0000000000007918 */ /* 0x000fc00000000000 */
.L_x_8:


//--------------------- .nv.shared._Z11matMulTiledPKfS0_Pfii --------------------------
	.section	.nv.shared._Z11matMulTiledPKfS0_Pfii,"aw",@nobits
	.sectionflags	@""
	.align	16
	.zero		1024


//--------------------- .nv.shared.reserved.0     --------------------------
	.section	.nv.shared.reserved.0,"aw",@nobits
	.weak		__nv_reservedSMEM_offset_0_alias
	.size		__nv_reservedSMEM_offset_0_alias, 0, 64
	.other		__nv_reservedSMEM_offset_0_alias,@"STO_CUDA_RESERVED_SHARED STV_DEFAULT"
__nv_reservedSMEM_offset_0_alias:
	.zero		0
	.zero		64


//--------------------- .nv.constant0._Z11matMulTiledPKfS0_Pfii --------------------------
	.section	.nv.constant0._Z11matMulTiledPKfS0_Pfii,"a",@progbits
	.sectionflags	@""
	.align	4
.nv.constant0._Z11matMulTiledPKfS0_Pfii:
	.zero		928


//--------------------- SYMBOLS --------------------------

	.type		.nv.reservedSmem.offset0,@object
	.size		.nv.reservedSmem.offset0,0x4
	.type		.nv.reservedSmem.cap,@object
	.size		.nv.reservedSmem.cap,0x4
